	.headerflags	@"EF_CUDA_TEXMODE_UNIFIED EF_CUDA_64BIT_ADDRESS EF_CUDA_ACCELERATORS EF_CUDA_SM90 EF_CUDA_VIRTUAL_SM(EF_CUDA_SM90)"
	.elftype	@"ET_EXEC"


//--------------------- .nv.info                  --------------------------
	.section	.nv.info,"",@"SHT_CUDA_INFO"
	.align	4


	//----- nvinfo : EIATTR_REGCOUNT
	.align		4
        /*0000*/ 	.byte	0x04, 0x2f
        /*0002*/ 	.short	(.L_1 - .L_0)
	.align		4
.L_0:
        /*0004*/ 	.word	index@(triton_poi_fused_convolution_leaky_relu_23)
        /*0008*/ 	.word	0x00000012


	//----- nvinfo : EIATTR_MIN_STACK_SIZE
	.align		4
.L_1:
        /*000c*/ 	.byte	0x04, 0x12
        /*000e*/ 	.short	(.L_3 - .L_2)
	.align		4
.L_2:
        /*0010*/ 	.word	index@(triton_poi_fused_convolution_leaky_relu_23)
        /*0014*/ 	.word	0x00000000


	//----- nvinfo : EIATTR_FRAME_SIZE
	.align		4
.L_3:
        /*0018*/ 	.byte	0x04, 0x11
        /*001a*/ 	.short	(.L_5 - .L_4)
	.align		4
.L_4:
        /*001c*/ 	.word	index@(triton_poi_fused_convolution_leaky_relu_23)
        /*0020*/ 	.word	0x00000000


	//----- nvinfo : EIATTR_MIN_STACK_SIZE
	.align		4
.L_5:
        /*0024*/ 	.byte	0x04, 0x12
        /*0026*/ 	.short	(.L_7 - .L_6)
	.align		4
.L_6:
        /*0028*/ 	.word	index@(triton_poi_fused_convolution_leaky_relu_23)
        /*002c*/ 	.word	0x00000000
.L_7:


//--------------------- .nv.info.triton_poi_fused_convolution_leaky_relu_23 --------------------------
	.section	.nv.info.triton_poi_fused_convolution_leaky_relu_23,"",@"SHT_CUDA_INFO"
	.sectionflags	@""
	.align	4


	//----- nvinfo : EIATTR_CUDA_API_VERSION
	.align		4
        /*0000*/ 	.byte	0x04, 0x37
        /*0002*/ 	.short	(.L_9 - .L_8)
.L_8:
        /*0004*/ 	.word	0x0000007c


	//----- nvinfo : EIATTR_KPARAM_INFO
	.align		4
.L_9:
        /*0008*/ 	.byte	0x04, 0x17
        /*000a*/ 	.short	(.L_11 - .L_10)
.L_10:
        /*000c*/ 	.word	0x00000000
        /*0010*/ 	.short	0x0003
        /*0012*/ 	.short	0x0018
        /*0014*/ 	.byte	0x00, 0xf0, 0x11, 0x00


	//----- nvinfo : EIATTR_KPARAM_INFO
	.align		4
.L_11:
        /*0018*/ 	.byte	0x04, 0x17
        /*001a*/ 	.short	(.L_13 - .L_12)
.L_12:
        /*001c*/ 	.word	0x00000000
        /*0020*/ 	.short	0x0002
        /*0022*/ 	.short	0x0010
        /*0024*/ 	.byte	0x00, 0xf4, 0x21, 0x00


	//----- nvinfo : EIATTR_KPARAM_INFO
	.align		4
.L_13:
        /*0028*/ 	.byte	0x04, 0x17
        /*002a*/ 	.short	(.L_15 - .L_14)
.L_14:
        /*002c*/ 	.word	0x00000000
        /*0030*/ 	.short	0x0001
        /*0032*/ 	.short	0x0008
        /*0034*/ 	.byte	0x00, 0xf4, 0x21, 0x00


	//----- nvinfo : EIATTR_KPARAM_INFO
	.align		4
.L_15:
        /*0038*/ 	.byte	0x04, 0x17
        /*003a*/ 	.short	(.L_17 - .L_16)
.L_16:
        /*003c*/ 	.word	0x00000000
        /*0040*/ 	.short	0x0000
        /*0042*/ 	.short	0x0000
        /*0044*/ 	.byte	0x00, 0xf4, 0x21, 0x00


	//----- nvinfo : EIATTR_SPARSE_MMA_MASK
	.align		4
.L_17:
        /*0048*/ 	.byte	0x03, 0x50
        /*004a*/ 	.short	0x0000


	//----- nvinfo : EIATTR_MAXREG_COUNT
	.align		4
        /*004c*/ 	.byte	0x03, 0x1b
        /*004e*/ 	.short	0x00ff


	//----- nvinfo : EIATTR_EXIT_INSTR_OFFSETS
	.align		4
        /*0050*/ 	.byte	0x04, 0x1c
        /*0052*/ 	.short	(.L_19 - .L_18)


	//   ....[0]....
.L_18:
        /*0054*/ 	.word	0x00000330


	//   ....[1]....
        /*0058*/ 	.word	0x00000350


	//----- nvinfo : EIATTR_REQNTID
	.align		4
.L_19:
        /*005c*/ 	.byte	0x04, 0x10
        /*005e*/ 	.short	(.L_21 - .L_20)
.L_20:
        /*0060*/ 	.word	0x00000080
        /*0064*/ 	.word	0x00000001
        /*0068*/ 	.word	0x00000001


	//----- nvinfo : EIATTR_CBANK_PARAM_SIZE
	.align		4
.L_21:
        /*006c*/ 	.byte	0x03, 0x19
        /*006e*/ 	.short	0x001c


	//----- nvinfo : EIATTR_PARAM_CBANK
	.align		4
        /*0070*/ 	.byte	0x04, 0x0a
        /*0072*/ 	.short	(.L_23 - .L_22)
	.align		4
.L_22:
        /*0074*/ 	.word	index@(.nv.constant0.triton_poi_fused_convolution_leaky_relu_23)
        /*0078*/ 	.short	0x0210
        /*007a*/ 	.short	0x001c


	//----- nvinfo : EIATTR_SW_WAR
	.align		4
.L_23:
        /*007c*/ 	.byte	0x04, 0x36
        /*007e*/ 	.short	(.L_25 - .L_24)
.L_24:
        /*0080*/ 	.word	0x00000008
.L_25:


//--------------------- .nv.callgraph             --------------------------
	.section	.nv.callgraph,"",@"SHT_CUDA_CALLGRAPH"
	.align	4
	.sectionentsize	8
	.align		4
        /*0000*/ 	.word	0x00000000
	.align		4
        /*0004*/ 	.word	0xffffffff
	.align		4
        /*0008*/ 	.word	0x00000000
	.align		4
        /*000c*/ 	.word	0xfffffffe
	.align		4
        /*0010*/ 	.word	0x00000000
	.align		4
        /*0014*/ 	.word	0xfffffffd
	.align		4
        /*0018*/ 	.word	0x00000000
	.align		4
        /*001c*/ 	.word	0xfffffffc


//--------------------- .text.triton_poi_fused_convolution_leaky_relu_23 --------------------------
	.section	.text.triton_poi_fused_convolution_leaky_relu_23,"ax",@progbits
	.align	128
        .global         triton_poi_fused_convolution_leaky_relu_23
        .type           triton_poi_fused_convolution_leaky_relu_23,@function
        .size           triton_poi_fused_convolution_leaky_relu_23,(.L_x_1 - triton_poi_fused_convolution_leaky_relu_23)
        .other          triton_poi_fused_convolution_leaky_relu_23,@"STO_CUDA_ENTRY STV_DEFAULT"
triton_poi_fused_convolution_leaky_relu_23:
.text.triton_poi_fused_convolution_leaky_relu_23:
[----:B------:R-:W0:Y:S02]  /*0000*/  LDC R1, c[0x0][0x28] ;  /* 0x00000a00ff017b82 */ /* 0x000e240000000800 */
[----:B------:R-:W1:Y:S01]  /*0010*/  S2R R0, SR_TID.X ;  /* 0x0000000000007919 */ /* 0x000e620000002100 */
[----:B------:R-:W2:Y:S01]  /*0020*/  LDC.64 R2, c[0x0][0x220] ;  /* 0x00008800ff027b82 */ /* 0x000ea20000000a00 */
[----:B------:R-:W-:Y:S01]  /*0030*/  HFMA2.MMA R15, -RZ, RZ, 0, 0 ;  /* 0x00000000ff0f7435 */ /* 0x000fe200000001ff */
[----:B------:R-:W-:Y:S01]  /*0040*/  ULDC.64 UR4, c[0x0][0x208] ;  /* 0x0000820000047ab9 */ /* 0x000fe20000000a00 */
[----:B------:R-:W3:Y:S01]  /*0050*/  S2R R9, SR_CTAID.X ;  /* 0x0000000000097919 */ /* 0x000ee20000002500 */
[----:B-1----:R-:W-:-:S05]  /*0060*/  IMAD.SHL.U32 R0, R0, 0x2, RZ ;  /* 0x0000000200007824 */ /* 0x002fca00078e00ff */
[----:B------:R-:W-:-:S05]  /*0070*/  LOP3.LUT R0, R0, 0xfe, RZ, 0xc0, !PT ;  /* 0x000000fe00007812 */ /* 0x000fca00078ec0ff */
[----:B---3--:R-:W-:-:S04]  /*0080*/  IMAD R9, R9, 0x100, R0 ;  /* 0x0000010009097824 */ /* 0x008fc800078e0200 */
[C---:B------:R-:W-:Y:S01]  /*0090*/  IMAD.HI R4, R9.reuse, 0x38e38e39, RZ ;  /* 0x38e38e3909047827 */ /* 0x040fe200078e02ff */
[----:B------:R-:W-:Y:S02]  /*00a0*/  IADD3 R0, R9, 0x1, RZ ;  /* 0x0000000109007810 */ /* 0x000fe40007ffe0ff */
[----:B------:R-:W-:Y:S02]  /*00b0*/  ISETP.GE.AND P4, PT, R9, 0x1200, PT ;  /* 0x000012000900780c */ /* 0x000fe40003f86270 */
[----:B------:R-:W-:Y:S01]  /*00c0*/  SHF.R.S32.HI R5, RZ, 0x1, R4 ;  /* 0x00000001ff057819 */ /* 0x000fe20000011404 */
[----:B------:R-:W-:-:S03]  /*00d0*/  IMAD.HI R6, R0, 0x38e38e39, RZ ;  /* 0x38e38e3900067827 */ /* 0x000fc600078e02ff */
[----:B------:R-:W-:Y:S02]  /*00e0*/  LEA.HI R0, R4, R5, RZ, 0x1 ;  /* 0x0000000504007211 */ /* 0x000fe400078f08ff */
[----:B------:R-:W-:Y:S02]  /*00f0*/  SHF.R.S32.HI R5, RZ, 0x1, R6 ;  /* 0x00000001ff057819 */ /* 0x000fe40000011406 */
[----:B------:R-:W-:Y:S02]  /*0100*/  SHF.R.S32.HI R11, RZ, 0x1f, R0 ;  /* 0x0000001fff0b7819 */ /* 0x000fe40000011400 */
[----:B------:R-:W-:Y:S02]  /*0110*/  LEA.HI R8, R6, R5, RZ, 0x1 ;  /* 0x0000000506087211 */ /* 0x000fe400078f08ff */
[----:B------:R-:W1:Y:S01]  /*0120*/  LDC.64 R6, c[0x0][0x210] ;  /* 0x00008400ff067b82 */ /* 0x000e620000000a00 */
[----:B------:R-:W-:Y:S02]  /*0130*/  LEA.HI R11, R11, R0, RZ, 0x7 ;  /* 0x000000000b0b7211 */ /* 0x000fe400078f38ff */
[----:B------:R-:W-:-:S02]  /*0140*/  SHF.R.S32.HI R13, RZ, 0x1f, R8 ;  /* 0x0000001fff0d7819 */ /* 0x000fc40000011408 */
[----:B------:R-:W-:Y:S02]  /*0150*/  LOP3.LUT R11, R11, 0xffffff80, RZ, 0xc0, !PT ;  /* 0xffffff800b0b7812 */ /* 0x000fe400078ec0ff */
[----:B------:R-:W-:Y:S01]  /*0160*/  LEA.HI R13, R13, R8, RZ, 0x7 ;  /* 0x000000080d0d7211 */ /* 0x000fe200078f38ff */
[----:B------:R-:W3:Y:S02]  /*0170*/  LDC.64 R4, c[0x0][0x218] ;  /* 0x00008600ff047b82 */ /* 0x000ee40000000a00 */
[----:B------:R-:W-:Y:S01]  /*0180*/  IMAD.IADD R11, R0, 0x1, -R11 ;  /* 0x00000001000b7824 */ /* 0x000fe200078e0a0b */
[----:B------:R-:W-:-:S03]  /*0190*/  LOP3.LUT R13, R13, 0xffffff80, RZ, 0xc0, !PT ;  /* 0xffffff800d0d7812 */ /* 0x000fc600078ec0ff */
[----:B--2---:R-:W-:-:S04]  /*01a0*/  IMAD.WIDE R10, R11, 0x4, R2 ;  /* 0x000000040b0a7825 */ /* 0x004fc800078e0202 */
[----:B------:R-:W-:Y:S01]  /*01b0*/  IMAD.IADD R13, R8, 0x1, -R13 ;  /* 0x00000001080d7824 */ /* 0x000fe200078e0a0d */
[----:B------:R-:W-:Y:S01]  /*01c0*/  MOV R0, RZ ;  /* 0x000000ff00007202 */ /* 0x000fe20000000f00 */
[----:B------:R-:W2:Y:S02]  /*01d0*/  @!P4 LDG.E.EL R15, desc[UR4][R10.64] ;  /* 0x000000040a0fc981 */ /* 0x000ea4000c2e1900 */
[----:B------:R-:W-:Y:S01]  /*01e0*/  IMAD.WIDE R2, R13, 0x4, R2 ;  /* 0x000000040d027825 */ /* 0x000fe200078e0202 */
[----:B------:R-:W-:-:S03]  /*01f0*/  CS2R R12, SRZ ;  /* 0x00000000000c7805 */ /* 0x000fc6000001ff00 */
[C---:B-1----:R-:W-:Y:S01]  /*0200*/  IMAD.WIDE R6, R9.reuse, 0x4, R6 ;  /* 0x0000000409067825 */ /* 0x042fe200078e0206 */
[----:B------:R-:W4:Y:S04]  /*0210*/  @!P4 LDG.E.EL R0, desc[UR4][R2.64] ;  /* 0x000000040200c981 */ /* 0x000f28000c2e1900 */
[----:B------:R-:W2:Y:S01]  /*0220*/  @!P4 LDG.E.64 R12, desc[UR4][R6.64] ;  /* 0x00000004060cc981 */ /* 0x000ea2000c1e1b00 */
[----:B---3--:R-:W-:Y:S01]  /*0230*/  IMAD.WIDE R4, R9, 0x4, R4 ;  /* 0x0000000409047825 */ /* 0x008fe200078e0204 */
[----:B------:R-:W-:-:S06]  /*0240*/  CS2R R8, SRZ ;  /* 0x0000000000087805 */ /* 0x000fcc000001ff00 */
[----:B------:R-:W3:Y:S01]  /*0250*/  @!P4 LDG.E.64 R8, desc[UR4][R4.64] ;  /* 0x000000040408c981 */ /* 0x000ee2000c1e1b00 */
[C---:B--2---:R-:W-:Y:S02]  /*0260*/  FSETP.GT.AND P3, PT, R15.reuse, -R12, PT ;  /* 0x8000000c0f00720b */ /* 0x044fe40003f64000 */
[C---:B----4-:R-:W-:Y:S01]  /*0270*/  FSETP.GT.AND P2, PT, R0.reuse, -R13, PT ;  /* 0x8000000d0000720b */ /* 0x050fe20003f44000 */
[C---:B------:R-:W-:Y:S01]  /*0280*/  FADD R12, R15.reuse, R12 ;  /* 0x0000000c0f0c7221 */ /* 0x040fe20000000000 */
[C---:B------:R-:W-:Y:S01]  /*0290*/  FADD R13, R0.reuse, R13 ;  /* 0x0000000d000d7221 */ /* 0x040fe20000000000 */
[----:B---3--:R-:W-:Y:S02]  /*02a0*/  FSETP.GT.AND P1, PT, R15, -R8, PT ;  /* 0x800000080f00720b */ /* 0x008fe40003f24000 */
[----:B------:R-:W-:-:S06]  /*02b0*/  FSETP.GT.AND P0, PT, R0, -R9, PT ;  /* 0x800000090000720b */ /* 0x000fcc0003f04000 */
[----:B------:R-:W-:Y:S02]  /*02c0*/  @!P3 FMUL R12, R12, 0.10000000149011611938 ;  /* 0x3dcccccd0c0cb820 */ /* 0x000fe40000400000 */
[----:B------:R-:W-:Y:S01]  /*02d0*/  @!P2 FMUL R13, R13, 0.10000000149011611938 ;  /* 0x3dcccccd0d0da820 */ /* 0x000fe20000400000 */
[----:B------:R-:W-:Y:S01]  /*02e0*/  FADD R8, R8, R15 ;  /* 0x0000000f08087221 */ /* 0x000fe20000000000 */
[----:B------:R-:W-:-:S03]  /*02f0*/  FADD R9, R9, R0 ;  /* 0x0000000009097221 */ /* 0x000fc60000000000 */
[----:B------:R1:W-:Y:S01]  /*0300*/  @!P4 STG.E.64 desc[UR4][R6.64], R12 ;  /* 0x0000000c0600c986 */ /* 0x0003e2000c101b04 */
[----:B------:R-:W-:Y:S01]  /*0310*/  @!P1 FMUL R8, R8, 0.10000000149011611938 ;  /* 0x3dcccccd08089820 */ /* 0x000fe20000400000 */
[----:B------:R-:W-:Y:S01]  /*0320*/  @!P0 FMUL R9, R9, 0.10000000149011611938 ;  /* 0x3dcccccd09098820 */ /* 0x000fe20000400000 */
[----:B------:R-:W-:Y:S06]  /*0330*/  @P4 EXIT ;  /* 0x000000000000494d */ /* 0x000fec0003800000 */
[----:B------:R-:W-:Y:S01]  /*0340*/  STG.E.64 desc[UR4][R4.64], R8 ;  /* 0x0000000804007986 */ /* 0x000fe2000c101b04 */
[----:B------:R-:W-:Y:S05]  /*0350*/  EXIT ;  /* 0x000000000000794d */ /* 0x000fea0003800000 */
.L_x_0:
[----:B------:R-:W-:-:S00]  /*0360*/  BRA `(.L_x_0) ;  /* 0xfffffffc00fc7947 */ /* 0x000fc0000383ffff */
[----:B------:R-:W-:-:S00]  /*0370*/  NOP ;  /* 0x0000000000007918 */ /* 0x000fc00000000000 */
        /* <DEDUP_REMOVED lines=8> */
.L_x_1:


//--------------------- .nv.constant0.triton_poi_fused_convolution_leaky_relu_23 --------------------------
	.section	.nv.constant0.triton_poi_fused_convolution_leaky_relu_23,"a",@progbits
	.sectionflags	@""
	.align	4
.nv.constant0.triton_poi_fused_convolution_leaky_relu_23:
	.zero		556
